	.headerflags	@"EF_CUDA_TEXMODE_UNIFIED EF_CUDA_64BIT_ADDRESS EF_CUDA_ACCELERATORS EF_CUDA_SM90 EF_CUDA_VIRTUAL_SM(EF_CUDA_SM90)"
	.elftype	@"ET_EXEC"


//--------------------- .nv.info                  --------------------------
	.section	.nv.info,"",@"SHT_CUDA_INFO"
	.align	4


	//----- nvinfo : EIATTR_REGCOUNT
	.align		4
        /*0000*/ 	.byte	0x04, 0x2f
        /*0002*/ 	.short	(.L_3 - .L_2)
	.align		4
.L_2:
        /*0004*/ 	.word	index@(triton_poi_fused_cat_31)
        /*0008*/ 	.word	0x00000028


	//----- nvinfo : EIATTR_MIN_STACK_SIZE
	.align		4
.L_3:
        /*000c*/ 	.byte	0x04, 0x12
        /*000e*/ 	.short	(.L_5 - .L_4)
	.align		4
.L_4:
        /*0010*/ 	.word	index@(triton_poi_fused_cat_31)
        /*0014*/ 	.word	0x00000000


	//----- nvinfo : EIATTR_FRAME_SIZE
	.align		4
.L_5:
        /*0018*/ 	.byte	0x04, 0x11
        /*001a*/ 	.short	(.L_7 - .L_6)
	.align		4
.L_6:
        /*001c*/ 	.word	index@(triton_poi_fused_cat_31)
        /*0020*/ 	.word	0x00000000


	//----- nvinfo : EIATTR_MIN_STACK_SIZE
	.align		4
.L_7:
        /*0024*/ 	.byte	0x04, 0x12
        /*0026*/ 	.short	(.L_9 - .L_8)
	.align		4
.L_8:
        /*0028*/ 	.word	index@(triton_poi_fused_cat_31)
        /*002c*/ 	.word	0x00000000
.L_9:


//--------------------- .nv.info.triton_poi_fused_cat_31 --------------------------
	.section	.nv.info.triton_poi_fused_cat_31,"",@"SHT_CUDA_INFO"
	.sectionflags	@""
	.align	4


	//----- nvinfo : EIATTR_CUDA_API_VERSION
	.align		4
        /*0000*/ 	.byte	0x04, 0x37
        /*0002*/ 	.short	(.L_11 - .L_10)
.L_10:
        /*0004*/ 	.word	0x0000007c


	//----- nvinfo : EIATTR_KPARAM_INFO
	.align		4
.L_11:
        /*0008*/ 	.byte	0x04, 0x17
        /*000a*/ 	.short	(.L_13 - .L_12)
.L_12:
        /*000c*/ 	.word	0x00000000
        /*0010*/ 	.short	0x0007
        /*0012*/ 	.short	0x0038
        /*0014*/ 	.byte	0x00, 0xf0, 0x11, 0x00


	//----- nvinfo : EIATTR_KPARAM_INFO
	.align		4
.L_13:
        /*0018*/ 	.byte	0x04, 0x17
        /*001a*/ 	.short	(.L_15 - .L_14)
.L_14:
        /*001c*/ 	.word	0x00000000
        /*0020*/ 	.short	0x0006
        /*0022*/ 	.short	0x0030
        /*0024*/ 	.byte	0x00, 0xf4, 0x21, 0x00


	//----- nvinfo : EIATTR_KPARAM_INFO
	.align		4
.L_15:
        /*0028*/ 	.byte	0x04, 0x17
        /*002a*/ 	.short	(.L_17 - .L_16)
.L_16:
        /*002c*/ 	.word	0x00000000
        /*0030*/ 	.short	0x0005
        /*0032*/ 	.short	0x0028
        /*0034*/ 	.byte	0x00, 0xf4, 0x21, 0x00


	//----- nvinfo : EIATTR_KPARAM_INFO
	.align		4
.L_17:
        /*0038*/ 	.byte	0x04, 0x17
        /*003a*/ 	.short	(.L_19 - .L_18)
.L_18:
        /*003c*/ 	.word	0x00000000
        /*0040*/ 	.short	0x0004
        /*0042*/ 	.short	0x0020
        /*0044*/ 	.byte	0x00, 0xf4, 0x21, 0x00


	//----- nvinfo : EIATTR_KPARAM_INFO
	.align		4
.L_19:
        /*0048*/ 	.byte	0x04, 0x17
        /*004a*/ 	.short	(.L_21 - .L_20)
.L_20:
        /*004c*/ 	.word	0x00000000
        /*0050*/ 	.short	0x0003
        /*0052*/ 	.short	0x0018
        /*0054*/ 	.byte	0x00, 0xf4, 0x21, 0x00


	//----- nvinfo : EIATTR_KPARAM_INFO
	.align		4
.L_21:
        /*0058*/ 	.byte	0x04, 0x17
        /*005a*/ 	.short	(.L_23 - .L_22)
.L_22:
        /*005c*/ 	.word	0x00000000
        /*0060*/ 	.short	0x0002
        /*0062*/ 	.short	0x0010
        /*0064*/ 	.byte	0x00, 0xf4, 0x21, 0x00


	//----- nvinfo : EIATTR_KPARAM_INFO
	.align		4
.L_23:
        /*0068*/ 	.byte	0x04, 0x17
        /*006a*/ 	.short	(.L_25 - .L_24)
.L_24:
        /*006c*/ 	.word	0x00000000
        /*0070*/ 	.short	0x0001
        /*0072*/ 	.short	0x0008
        /*0074*/ 	.byte	0x00, 0xf4, 0x21, 0x00


	//----- nvinfo : EIATTR_KPARAM_INFO
	.align		4
.L_25:
        /*0078*/ 	.byte	0x04, 0x17
        /*007a*/ 	.short	(.L_27 - .L_26)
.L_26:
        /*007c*/ 	.word	0x00000000
        /*0080*/ 	.short	0x0000
        /*0082*/ 	.short	0x0000
        /*0084*/ 	.byte	0x00, 0xf4, 0x21, 0x00


	//----- nvinfo : EIATTR_SPARSE_MMA_MASK
	.align		4
.L_27:
        /*0088*/ 	.byte	0x03, 0x50
        /*008a*/ 	.short	0x0000


	//----- nvinfo : EIATTR_MAXREG_COUNT
	.align		4
        /*008c*/ 	.byte	0x03, 0x1b
        /*008e*/ 	.short	0x00ff


	//----- nvinfo : EIATTR_EXIT_INSTR_OFFSETS
	.align		4
        /*0090*/ 	.byte	0x04, 0x1c
        /*0092*/ 	.short	(.L_29 - .L_28)


	//   ....[0]....
.L_28:
        /*0094*/ 	.word	0x00001450


	//----- nvinfo : EIATTR_REQNTID
	.align		4
.L_29:
        /*0098*/ 	.byte	0x04, 0x10
        /*009a*/ 	.short	(.L_31 - .L_30)
.L_30:
        /*009c*/ 	.word	0x00000080
        /*00a0*/ 	.word	0x00000001
        /*00a4*/ 	.word	0x00000001


	//----- nvinfo : EIATTR_CBANK_PARAM_SIZE
	.align		4
.L_31:
        /*00a8*/ 	.byte	0x03, 0x19
        /*00aa*/ 	.short	0x003c


	//----- nvinfo : EIATTR_PARAM_CBANK
	.align		4
        /*00ac*/ 	.byte	0x04, 0x0a
        /*00ae*/ 	.short	(.L_33 - .L_32)
	.align		4
.L_32:
        /*00b0*/ 	.word	index@(.nv.constant0.triton_poi_fused_cat_31)
        /*00b4*/ 	.short	0x0210
        /*00b6*/ 	.short	0x003c


	//----- nvinfo : EIATTR_SW_WAR
	.align		4
.L_33:
        /*00b8*/ 	.byte	0x04, 0x36
        /*00ba*/ 	.short	(.L_35 - .L_34)
.L_34:
        /*00bc*/ 	.word	0x00000008
.L_35:


//--------------------- .nv.callgraph             --------------------------
	.section	.nv.callgraph,"",@"SHT_CUDA_CALLGRAPH"
	.align	4
	.sectionentsize	8
	.align		4
        /*0000*/ 	.word	0x00000000
	.align		4
        /*0004*/ 	.word	0xffffffff
	.align		4
        /*0008*/ 	.word	0x00000000
	.align		4
        /*000c*/ 	.word	0xfffffffe
	.align		4
        /*0010*/ 	.word	0x00000000
	.align		4
        /*0014*/ 	.word	0xfffffffd
	.align		4
        /*0018*/ 	.word	0x00000000
	.align		4
        /*001c*/ 	.word	0xfffffffc


//--------------------- .nv.constant4             --------------------------
	.section	.nv.constant4,"a",@progbits
	.align	8
	.align		8
.nv.constant4:
        /*0000*/ 	.dword	_$_str
	.align		8
        /*0008*/ 	.dword	_$_str_$_2


//--------------------- .text.triton_poi_fused_cat_31 --------------------------
	.section	.text.triton_poi_fused_cat_31,"ax",@progbits
	.align	128
        .global         triton_poi_fused_cat_31
        .type           triton_poi_fused_cat_31,@function
        .size           triton_poi_fused_cat_31,(.L_x_1 - triton_poi_fused_cat_31)
        .other          triton_poi_fused_cat_31,@"STO_CUDA_ENTRY STV_DEFAULT"
triton_poi_fused_cat_31:
.text.triton_poi_fused_cat_31:
[----:B------:R-:W-:Y:S01]  /*0000*/  LDC R1, c[0x0][0x28] ;  /* 0x00000a00ff017b82 */ /* 0x000fe20000000800 */
[----:B------:R-:W1:Y:S07]  /*0010*/  S2R R0, SR_TID.X ;  /* 0x0000000000007919 */ /* 0x000e6e0000002100 */
[----:B------:R-:W2:Y:S01]  /*0020*/  LDC.64 R4, c[0x0][0x220] ;  /* 0x00008800ff047b82 */ /* 0x000ea20000000a00 */
[----:B------:R-:W-:Y:S01]  /*0030*/  CS2R R22, SRZ ;  /* 0x0000000000167805 */ /* 0x000fe2000001ff00 */
[----:B------:R-:W-:Y:S01]  /*0040*/  ULDC.64 UR4, c[0x0][0x208] ;  /* 0x0000820000047ab9 */ /* 0x000fe20000000a00 */
[----:B------:R-:W3:Y:S01]  /*0050*/  S2R R3, SR_CTAID.X ;  /* 0x0000000000037919 */ /* 0x000ee20000002500 */
[----:B------:R-:W-:Y:S01]  /*0060*/  IMAD.MOV.U32 R2, RZ, RZ, RZ ;  /* 0x000000ffff027224 */ /* 0x000fe200078e00ff */
[----:B------:R-:W-:Y:S01]  /*0070*/  CS2R R32, SRZ ;  /* 0x0000000000207805 */ /* 0x000fe2000001ff00 */
[----:B------:R-:W-:-:S02]  /*0080*/  IMAD.MOV.U32 R29, RZ, RZ, RZ ;  /* 0x000000ffff1d7224 */ /* 0x000fc400078e00ff */
[----:B------:R-:W-:Y:S01]  /*0090*/  IMAD.MOV.U32 R31, RZ, RZ, RZ ;  /* 0x000000ffff1f7224 */ /* 0x000fe200078e00ff */
[----:B------:R-:W4:Y:S01]  /*00a0*/  LDC.64 R20, c[0x0][0x210] ;  /* 0x00008400ff147b82 */ /* 0x000f220000000a00 */
[----:B------:R-:W-:Y:S02]  /*00b0*/  CS2R R12, SRZ ;  /* 0x00000000000c7805 */ /* 0x000fe4000001ff00 */
[----:B------:R-:W-:Y:S02]  /*00c0*/  CS2R R14, SRZ ;  /* 0x00000000000e7805 */ /* 0x000fe4000001ff00 */
[----:B------:R-:W-:Y:S01]  /*00d0*/  CS2R R18, SRZ ;  /* 0x0000000000127805 */ /* 0x000fe2000001ff00 */
[----:B------:R-:W-:Y:S01]  /*00e0*/  IMAD.MOV.U32 R17, RZ, RZ, RZ ;  /* 0x000000ffff117224 */ /* 0x000fe200078e00ff */
[----:B------:R-:W-:Y:S01]  /*00f0*/  ULDC.64 UR6, c[0x0][0x238] ;  /* 0x00008e0000067ab9 */ /* 0x000fe20000000a00 */
[----:B-1----:R-:W-:Y:S01]  /*0100*/  IMAD.SHL.U32 R0, R0, 0x4, RZ ;  /* 0x0000000400007824 */ /* 0x002fe200078e00ff */
[----:B---3--:R-:W-:-:S04]  /*0110*/  SHF.R.S32.HI R26, RZ, 0x15, R3 ;  /* 0x00000015ff1a7819 */ /* 0x008fc80000011403 */
[----:B------:R-:W-:Y:S02]  /*0120*/  LOP3.LUT R0, R0, 0x1fc, RZ, 0xc0, !PT ;  /* 0x000001fc00007812 */ /* 0x000fe400078ec0ff */
[----:B------:R-:W-:-:S03]  /*0130*/  SGXT R26, R26, 0x1 ;  /* 0x000000011a1a781a */ /* 0x000fc60000000200 */
[----:B------:R-:W-:-:S04]  /*0140*/  IMAD R3, R3, 0x400, R0 ;  /* 0x0000040003037824 */ /* 0x000fc800078e0200 */
[----:B------:R-:W-:Y:S01]  /*0150*/  VIADD R30, R3, 0x200 ;  /* 0x00000200031e7836 */ /* 0x000fe20000000000 */
[----:B------:R-:W-:-:S04]  /*0160*/  LEA.HI R28, R26, R3, RZ, 0xa ;  /* 0x000000031a1c7211 */ /* 0x000fc800078f50ff */
[----:B------:R-:W-:Y:S02]  /*0170*/  SHF.R.S32.HI R27, RZ, 0xa, R28 ;  /* 0x0000000aff1b7819 */ /* 0x000fe4000001141c */
[----:B------:R-:W-:-:S03]  /*0180*/  LEA.HI R26, R26, R30, RZ, 0xa ;  /* 0x0000001e1a1a7211 */ /* 0x000fc600078f50ff */
[----:B------:R-:W-:Y:S01]  /*0190*/  IMAD.HI R0, R27, 0x60606061, RZ ;  /* 0x606060611b007827 */ /* 0x000fe200078e02ff */
[----:B------:R-:W-:-:S04]  /*01a0*/  SHF.R.S32.HI R16, RZ, 0xa, R26 ;  /* 0x0000000aff107819 */ /* 0x000fc8000001141a */
[----:B------:R-:W-:-:S04]  /*01b0*/  SHF.R.U32.HI R7, RZ, 0x1f, R0 ;  /* 0x0000001fff077819 */ /* 0x000fc80000011600 */
[----:B------:R-:W-:-:S05]  /*01c0*/  LEA.HI.SX32 R0, R0, R7, 0x1b ;  /* 0x0000000700007211 */ /* 0x000fca00078fdaff */
[----:B------:R-:W-:Y:S02]  /*01d0*/  IMAD R27, R0, -0x55, R27 ;  /* 0xffffffab001b7824 */ /* 0x000fe400078e021b */
[----:B------:R-:W-:-:S03]  /*01e0*/  IMAD.HI R0, R16, 0x60606061, RZ ;  /* 0x6060606110007827 */ /* 0x000fc600078e02ff */
[C---:B------:R-:W-:Y:S01]  /*01f0*/  ISETP.GE.AND P1, PT, R27.reuse, 0x40, PT ;  /* 0x000000401b00780c */ /* 0x040fe20003f26270 */
[----:B--2---:R-:W-:Y:S01]  /*0200*/  IMAD.WIDE R8, R27, 0x4, R4 ;  /* 0x000000041b087825 */ /* 0x004fe200078e0204 */
[----:B------:R-:W-:-:S04]  /*0210*/  SHF.R.U32.HI R7, RZ, 0x1f, R0 ;  /* 0x0000001fff077819 */ /* 0x000fc80000011600 */
[----:B------:R-:W-:-:S07]  /*0220*/  LEA.HI.SX32 R7, R0, R7, 0x1b ;  /* 0x0000000700077211 */ /* 0x000fce00078fdaff */
[----:B------:R-:W2:Y:S04]  /*0230*/  @!P1 LDG.E.EL R22, desc[UR4][R8.64] ;  /* 0x0000000408169981 */ /* 0x000ea8000c2e1900 */
[----:B------:R-:W3:Y:S01]  /*0240*/  @!P1 LDG.E.EL R2, desc[UR4][R8.64] ;  /* 0x0000000408029981 */ /* 0x000ee2000c2e1900 */
[----:B------:R-:W-:-:S03]  /*0250*/  IMAD R16, R7, -0x55, R16 ;  /* 0xffffffab07107824 */ /* 0x000fc600078e0210 */
[----:B------:R-:W5:Y:S02]  /*0260*/  @!P1 LDG.E.EL R33, desc[UR4][R8.64] ;  /* 0x0000000408219981 */ /* 0x000f64000c2e1900 */
[C---:B------:R-:W-:Y:S02]  /*0270*/  ISETP.GE.AND P0, PT, R16.reuse, 0x40, PT ;  /* 0x000000401000780c */ /* 0x040fe40003f06270 */
[----:B------:R1:W5:Y:S01]  /*0280*/  @!P1 LDG.E.EL R29, desc[UR4][R8.64] ;  /* 0x00000004081d9981 */ /* 0x000362000c2e1900 */
[----:B------:R-:W-:Y:S02]  /*0290*/  IMAD.MOV.U32 R0, RZ, RZ, RZ ;  /* 0x000000ffff007224 */ /* 0x000fe400078e00ff */
[----:B------:R-:W-:Y:S02]  /*02a0*/  IMAD.WIDE R10, R16, 0x4, R4 ;  /* 0x00000004100a7825 */ /* 0x000fe400078e0204 */
[----:B------:R-:W4:Y:S06]  /*02b0*/  LDC.64 R4, c[0x0][0x218] ;  /* 0x00008600ff047b82 */ /* 0x000f2c0000000a00 */
[----:B------:R-:W5:Y:S04]  /*02c0*/  @!P0 LDG.E.EL R0, desc[UR4][R10.64] ;  /* 0x000000040a008981 */ /* 0x000f68000c2e1900 */
[----:B------:R-:W5:Y:S04]  /*02d0*/  @!P0 LDG.E.EL R31, desc[UR4][R10.64] ;  /* 0x000000040a1f8981 */ /* 0x000f68000c2e1900 */
[----:B------:R-:W5:Y:S01]  /*02e0*/  @!P0 LDG.E.EL R32, desc[UR4][R10.64] ;  /* 0x000000040a208981 */ /* 0x000f62000c2e1900 */
[----:B------:R-:W-:-:S06]  /*02f0*/  IMAD.MOV.U32 R7, RZ, RZ, RZ ;  /* 0x000000ffff077224 */ /* 0x000fcc00078e00ff */
[----:B------:R4:W5:Y:S01]  /*0300*/  @!P0 LDG.E.EL R7, desc[UR4][R10.64] ;  /* 0x000000040a078981 */ /* 0x000962000c2e1900 */
[----:B------:R-:W-:-:S05]  /*0310*/  IMAD.HI R6, R3, 0x60606061, RZ ;  /* 0x6060606103067827 */ /* 0x000fca00078e02ff */
[----:B-1----:R-:W-:-:S04]  /*0320*/  SHF.R.U32.HI R9, RZ, 0x1f, R6 ;  /* 0x0000001fff097819 */ /* 0x002fc80000011606 */
[----:B------:R-:W-:-:S05]  /*0330*/  LEA.HI.SX32 R6, R6, R9, 0x11 ;  /* 0x0000000906067211 */ /* 0x000fca00078f8aff */
[----:B------:R-:W-:-:S04]  /*0340*/  IMAD R9, R6, -0x15400, R3 ;  /* 0xfffeac0006097824 */ /* 0x000fc800078e0203 */
[----:B------:R-:W-:Y:S02]  /*0350*/  IMAD R9, R6, 0x10000, R9 ;  /* 0x0001000006097824 */ /* 0x000fe400078e0209 */
[----:B------:R-:W-:Y:S02]  /*0360*/  IMAD.MOV.U32 R6, RZ, RZ, RZ ;  /* 0x000000ffff067224 */ /* 0x000fe400078e00ff */
[----:B----4-:R-:W-:-:S04]  /*0370*/  IMAD.WIDE R8, R9, 0x4, R20 ;  /* 0x0000000409087825 */ /* 0x010fc800078e0214 */
[----:B0-----:R-:W-:Y:S01]  /*0380*/  IMAD.WIDE R24, R27, 0x4, R4 ;  /* 0x000000041b187825 */ /* 0x001fe200078e0204 */
[----:B------:R0:W4:Y:S04]  /*0390*/  @!P1 LDG.E.128 R12, desc[UR4][R8.64] ;  /* 0x00000004080c9981 */ /* 0x000128000c1e1d00 */
[----:B------:R-:W4:Y:S04]  /*03a0*/  @!P1 LDG.E.EL R6, desc[UR4][R24.64] ;  /* 0x0000000418069981 */ /* 0x000f28000c2e1900 */
[----:B------:R-:W4:Y:S04]  /*03b0*/  @!P1 LDG.E.EL R18, desc[UR4][R24.64] ;  /* 0x0000000418129981 */ /* 0x000f28000c2e1900 */
[----:B------:R-:W4:Y:S04]  /*03c0*/  @!P1 LDG.E.EL R19, desc[UR4][R24.64] ;  /* 0x0000000418139981 */ /* 0x000f28000c2e1900 */
[----:B------:R-:W4:Y:S01]  /*03d0*/  @!P1 LDG.E.EL R17, desc[UR4][R24.64] ;  /* 0x0000000418119981 */ /* 0x000f22000c2e1900 */
[----:B------:R-:W-:-:S05]  /*03e0*/  IMAD.HI R10, R30, 0x60606061, RZ ;  /* 0x606060611e0a7827 */ /* 0x000fca00078e02ff */
[----:B------:R-:W-:-:S04]  /*03f0*/  SHF.R.U32.HI R11, RZ, 0x1f, R10 ;  /* 0x0000001fff0b7819 */ /* 0x000fc8000001160a */
[----:B------:R-:W-:-:S05]  /*0400*/  LEA.HI.SX32 R11, R10, R11, 0x11 ;  /* 0x0000000b0a0b7211 */ /* 0x000fca00078f8aff */
[----:B0-----:R-:W-:-:S04]  /*0410*/  IMAD R8, R11, -0x15400, R30 ;  /* 0xfffeac000b087824 */ /* 0x001fc800078e021e */
[----:B------:R-:W-:Y:S01]  /*0420*/  IMAD R11, R11, 0x10000, R8 ;  /* 0x000100000b0b7824 */ /* 0x000fe200078e0208 */
[----:B------:R-:W-:Y:S01]  /*0430*/  CS2R R8, SRZ ;  /* 0x0000000000087805 */ /* 0x000fe2000001ff00 */
[----:B------:R-:W-:-:S04]  /*0440*/  IMAD.WIDE R4, R16, 0x4, R4 ;  /* 0x0000000410047825 */ /* 0x000fc800078e0204 */
[----:B------:R-:W-:Y:S01]  /*0450*/  IMAD.WIDE R20, R11, 0x4, R20 ;  /* 0x000000040b147825 */ /* 0x000fe200078e0214 */
[----:B------:R-:W-:Y:S01]  /*0460*/  CS2R R10, SRZ ;  /* 0x00000000000a7805 */ /* 0x000fe2000001ff00 */
[----:B------:R-:W4:Y:S05]  /*0470*/  @!P0 LDG.E.EL R23, desc[UR4][R4.64] ;  /* 0x0000000404178981 */ /* 0x000f2a000c2e1900 */
[----:B------:R0:W4:Y:S02]  /*0480*/  @!P0 LDG.E.128 R8, desc[UR4][R20.64] ;  /* 0x0000000414088981 */ /* 0x000124000c1e1d00 */
[----:B0-----:R-:W-:Y:S02]  /*0490*/  IMAD.MOV.U32 R20, RZ, RZ, 0x3e800000 ;  /* 0x3e800000ff147424 */ /* 0x001fe400078e00ff */
[----:B------:R-:W-:-:S06]  /*04a0*/  IMAD.MOV.U32 R24, RZ, RZ, RZ ;  /* 0x000000ffff187224 */ /* 0x000fcc00078e00ff */
[----:B------:R-:W4:Y:S01]  /*04b0*/  @!P0 LDG.E.EL R24, desc[UR4][R4.64] ;  /* 0x0000000404188981 */ /* 0x000f22000c2e1900 */
[----:B------:R-:W-:-:S05]  /*04c0*/  LOP3.LUT R35, R26, 0xfffffc00, RZ, 0xc0, !PT ;  /* 0xfffffc001a237812 */ /* 0x000fca00078ec0ff */
[----:B------:R-:W-:Y:S01]  /*04d0*/  IMAD.IADD R26, R30, 0x1, -R35 ;  /* 0x000000011e1a7824 */ /* 0x000fe200078e0a23 */
[----:B--2---:R-:W-:Y:S02]  /*04e0*/  SEL R22, R22, RZ, !P1 ;  /* 0x000000ff16167207 */ /* 0x004fe40004800000 */
[----:B---3--:R-:W-:-:S03]  /*04f0*/  SEL R25, R2, RZ, !P1 ;  /* 0x000000ff02197207 */ /* 0x008fc60004800000 */
[----:B------:R-:W-:Y:S01]  /*0500*/  FADD R2, R22, 9.9999997473787516356e-06 ;  /* 0x3727c5ac16027421 */ /* 0x000fe20000000000 */
[----:B-----5:R-:W-:-:S05]  /*0510*/  SEL R33, R33, RZ, !P1 ;  /* 0x000000ff21217207 */ /* 0x020fca0004800000 */
[----:B------:R-:W0:Y:S01]  /*0520*/  MUFU.SQRT R2, R2 ;  /* 0x0000000200027308 */ /* 0x000e220000002000 */
[----:B------:R-:W-:Y:S01]  /*0530*/  FADD R33, R33, 9.9999997473787516356e-06 ;  /* 0x3727c5ac21217421 */ /* 0x000fe20000000000 */
[----:B------:R-:W-:Y:S01]  /*0540*/  FADD R25, R25, 9.9999997473787516356e-06 ;  /* 0x3727c5ac19197421 */ /* 0x000fe20000000000 */
[----:B------:R-:W-:-:S05]  /*0550*/  SEL R29, R29, RZ, !P1 ;  /* 0x000000ff1d1d7207 */ /* 0x000fca0004800000 */
[----:B------:R-:W1:Y:S01]  /*0560*/  MUFU.SQRT R33, R33 ;  /* 0x0000002100217308 */ /* 0x000e620000002000 */
[----:B------:R-:W-:-:S07]  /*0570*/  FADD R21, R29, 9.9999997473787516356e-06 ;  /* 0x3727c5ac1d157421 */ /* 0x000fce0000000000 */
[----:B------:R-:W2:Y:S01]  /*0580*/  MUFU.SQRT R25, R25 ;  /* 0x0000001900197308 */ /* 0x000ea20000002000 */
[C---:B0-----:R-:W-:Y:S02]  /*0590*/  FSETP.GT.AND P6, PT, R2.reuse, 8.50705917302346158658e+37, PT ;  /* 0x7e8000000200780b */ /* 0x041fe40003fc4000 */
[----:B------:R-:W-:-:S05]  /*05a0*/  FSETP.GEU.AND P5, PT, R2, 1.175494350822287508e-38, PT ;  /* 0x008000000200780b */ /* 0x000fca0003fae000 */
[----:B------:R-:W0:Y:S01]  /*05b0*/  MUFU.SQRT R21, R21 ;  /* 0x0000001500157308 */ /* 0x000e220000002000 */
[----:B-1----:R-:W-:Y:S02]  /*05c0*/  FSETP.GT.AND P4, PT, R33, 8.50705917302346158658e+37, PT ;  /* 0x7e8000002100780b */ /* 0x002fe40003f84000 */
[----:B------:R-:W-:Y:S02]  /*05d0*/  FSEL R34, R20, 1, P6 ;  /* 0x3f80000014227808 */ /* 0x000fe40003000000 */
[----:B------:R-:W-:Y:S01]  /*05e0*/  SEL R0, R0, RZ, !P0 ;  /* 0x000000ff00007207 */ /* 0x000fe20004000000 */
[----:B------:R-:W-:Y:S01]  /*05f0*/  @P6 FMUL R2, R2, 0.25 ;  /* 0x3e80000002026820 */ /* 0x000fe20000400000 */
[----:B--2---:R-:W-:Y:S02]  /*0600*/  FSETP.GT.AND P2, PT, R25, 8.50705917302346158658e+37, PT ;  /* 0x7e8000001900780b */ /* 0x004fe40003f44000 */
[----:B------:R-:W-:Y:S01]  /*0610*/  FSETP.GEU.AND P6, PT, R33, 1.175494350822287508e-38, PT ;  /* 0x008000002100780b */ /* 0x000fe20003fce000 */
[----:B------:R-:W-:-:S02]  /*0620*/  IMAD.MOV.U32 R22, RZ, RZ, RZ ;  /* 0x000000ffff167224 */ /* 0x000fc400078e00ff */
[----:B------:R-:W-:Y:S01]  /*0630*/  FADD R0, R0, 9.9999997473787516356e-06 ;  /* 0x3727c5ac00007421 */ /* 0x000fe20000000000 */
[----:B------:R-:W-:Y:S02]  /*0640*/  IMAD.MOV.U32 R29, RZ, RZ, RZ ;  /* 0x000000ffff1d7224 */ /* 0x000fe400078e00ff */
[----:B------:R-:W-:Y:S01]  /*0650*/  @!P5 FMUL R2, R2, 16777216 ;  /* 0x4b8000000202d820 */ /* 0x000fe20000400000 */
[----:B------:R-:W-:Y:S01]  /*0660*/  @!P5 FMUL R34, R34, 16777216 ;  /* 0x4b8000002222d820 */ /* 0x000fe20000400000 */
[----:B0-----:R-:W-:Y:S01]  /*0670*/  FSETP.GT.AND P5, PT, R21, 8.50705917302346158658e+37, PT ;  /* 0x7e8000001500780b */ /* 0x001fe20003fa4000 */
[----:B------:R-:W-:Y:S01]  /*0680*/  @P4 FMUL R33, R33, 0.25 ;  /* 0x3e80000021214820 */ /* 0x000fe20000400000 */
[----:B------:R-:W2:Y:S01]  /*0690*/  @!P0 LDG.E.EL R22, desc[UR4][R4.64] ;  /* 0x0000000404168981 */ /* 0x000ea2000c2e1900 */
[C---:B------:R-:W-:Y:S01]  /*06a0*/  FSETP.GEU.AND P3, PT, R25.reuse, 1.175494350822287508e-38, PT ;  /* 0x008000001900780b */ /* 0x040fe20003f6e000 */
[----:B------:R-:W0:Y:S01]  /*06b0*/  MUFU.SQRT R0, R0 ;  /* 0x0000000000007308 */ /* 0x000e220000002000 */
[----:B------:R-:W-:Y:S01]  /*06c0*/  @P2 FMUL R25, R25, 0.25 ;  /* 0x3e80000019192820 */ /* 0x000fe20000400000 */
[----:B------:R1:W3:Y:S01]  /*06d0*/  @!P0 LDG.E.EL R29, desc[UR4][R4.64] ;  /* 0x00000004041d8981 */ /* 0x0002e2000c2e1900 */
[----:B------:R-:W-:Y:S01]  /*06e0*/  @!P6 FMUL R33, R33, 16777216 ;  /* 0x4b8000002121e820 */ /* 0x000fe20000400000 */
[----:B------:R-:W-:-:S02]  /*06f0*/  SEL R31, R31, RZ, !P0 ;  /* 0x000000ff1f1f7207 */ /* 0x000fc40004000000 */
[----:B------:R-:W-:Y:S02]  /*0700*/  SEL R32, R32, RZ, !P0 ;  /* 0x000000ff20207207 */ /* 0x000fe40004000000 */
[----:B-1----:R-:W-:Y:S02]  /*0710*/  FSEL R4, R20, 1, P2 ;  /* 0x3f80000014047808 */ /* 0x002fe40001000000 */
[C---:B------:R-:W-:Y:S01]  /*0720*/  FSETP.GEU.AND P2, PT, R21.reuse, 1.175494350822287508e-38, PT ;  /* 0x008000001500780b */ /* 0x040fe20003f4e000 */
[----:B------:R-:W1:Y:S01]  /*0730*/  MUFU.RCP R33, R33 ;  /* 0x0000002100217308 */ /* 0x000e620000001000 */
[----:B------:R-:W-:Y:S01]  /*0740*/  @P5 FMUL R21, R21, 0.25 ;  /* 0x3e80000015155820 */ /* 0x000fe20000400000 */
[----:B------:R-:W-:Y:S01]  /*0750*/  FADD R31, R31, 9.9999997473787516356e-06 ;  /* 0x3727c5ac1f1f7421 */ /* 0x000fe20000000000 */
[----:B------:R-:W-:Y:S01]  /*0760*/  FADD R32, R32, 9.9999997473787516356e-06 ;  /* 0x3727c5ac20207421 */ /* 0x000fe20000000000 */
[----:B------:R-:W-:-:S04]  /*0770*/  SEL R7, R7, RZ, !P0 ;  /* 0x000000ff07077207 */ /* 0x000fc80004000000 */
[----:B------:R5:W-:Y:S04]  /*0780*/  MUFU.RCP R35, R2 ;  /* 0x0000000200237308 */ /* 0x000be80000001000 */
[----:B------:R-:W-:Y:S01]  /*0790*/  @!P2 FMUL R21, R21, 16777216 ;  /* 0x4b8000001515a820 */ /* 0x000fe20000400000 */
[----:B------:R-:W-:-:S03]  /*07a0*/  @!P3 FMUL R25, R25, 16777216 ;  /* 0x4b8000001919b820 */ /* 0x000fc60000400000 */
[----:B------:R-:W1:Y:S01]  /*07b0*/  MUFU.SQRT R5, R32 ;  /* 0x0000002000057308 */ /* 0x000e620000002000 */
[----:B-----5:R-:W-:Y:S02]  /*07c0*/  FSEL R2, R20, 1, P4 ;  /* 0x3f80000014027808 */ /* 0x020fe40002000000 */
[----:B0-----:R-:W-:Y:S01]  /*07d0*/  FSETP.GT.AND P4, PT, R0, 8.50705917302346158658e+37, PT ;  /* 0x7e8000000000780b */ /* 0x001fe20003f84000 */
[----:B------:R-:W-:Y:S01]  /*07e0*/  @!P3 FMUL R4, R4, 16777216 ;  /* 0x4b8000000404b820 */ /* 0x000fe20000400000 */
[----:B------:R-:W-:Y:S01]  /*07f0*/  FSETP.GEU.AND P3, PT, R0, 1.175494350822287508e-38, PT ;  /* 0x008000000000780b */ /* 0x000fe20003f6e000 */
[----:B------:R-:W-:Y:S02]  /*0800*/  @!P6 FMUL R2, R2, 16777216 ;  /* 0x4b8000000202e820 */ /* 0x000fe40000400000 */
[----:B------:R-:W0:Y:S01]  /*0810*/  MUFU.SQRT R31, R31 ;  /* 0x0000001f001f7308 */ /* 0x000e220000002000 */
[----:B------:R-:W-:Y:S01]  /*0820*/  FADD R30, R7, 9.9999997473787516356e-06 ;  /* 0x3727c5ac071e7421 */ /* 0x000fe20000000000 */
[----:B-1----:R-:W-:Y:S01]  /*0830*/  FMUL R7, R33, R2 ;  /* 0x0000000221077220 */ /* 0x002fe20000400000 */
[----:B------:R-:W-:-:S05]  /*0840*/  FSEL R2, R20, 1, P5 ;  /* 0x3f80000014027808 */ /* 0x000fca0002800000 */
[----:B------:R-:W1:Y:S01]  /*0850*/  MUFU.RCP R21, R21 ;  /* 0x0000001500157308 */ /* 0x000e620000001000 */
[----:B------:R-:W-:Y:S01]  /*0860*/  @P4 FMUL R0, R0, 0.25 ;  /* 0x3e80000000004820 */ /* 0x000fe20000400000 */
[----:B------:R-:W-:Y:S01]  /*0870*/  @!P2 FMUL R2, R2, 16777216 ;  /* 0x4b8000000202a820 */ /* 0x000fe20000400000 */
[----:B------:R-:W-:Y:S02]  /*0880*/  FSETP.GT.AND P2, PT, R5, 8.50705917302346158658e+37, PT ;  /* 0x7e8000000500780b */ /* 0x000fe40003f44000 */
[----:B------:R-:W-:Y:S01]  /*0890*/  @!P3 FMUL R0, R0, 16777216 ;  /* 0x4b8000000000b820 */ /* 0x000fe20000400000 */
[----:B------:R-:W-:Y:S02]  /*08a0*/  FSEL R33, R20, 1, P4 ;  /* 0x3f80000014217808 */ /* 0x000fe40002000000 */
[----:B0-----:R-:W-:Y:S02]  /*08b0*/  FSETP.GT.AND P6, PT, R31, 8.50705917302346158658e+37, PT ;  /* 0x7e8000001f00780b */ /* 0x001fe40003fc4000 */
[----:B------:R-:W-:-:S02]  /*08c0*/  FSETP.GEU.AND P4, PT, R5, 1.175494350822287508e-38, PT ;  /* 0x008000000500780b */ /* 0x000fc40003f8e000 */
[----:B------:R-:W-:Y:S01]  /*08d0*/  FSETP.GEU.AND P5, PT, R31, 1.175494350822287508e-38, PT ;  /* 0x008000001f00780b */ /* 0x000fe20003fae000 */
[----:B-1----:R-:W-:Y:S02]  /*08e0*/  FMUL R21, R21, R2 ;  /* 0x0000000215157220 */ /* 0x002fe40000400000 */
[----:B------:R-:W0:Y:S01]  /*08f0*/  MUFU.RCP R2, R0 ;  /* 0x0000000000027308 */ /* 0x000e220000001000 */
[----:B------:R-:W-:Y:S01]  /*0900*/  @P2 FMUL R5, R5, 0.25 ;  /* 0x3e80000005052820 */ /* 0x000fe20000400000 */
[----:B------:R-:W-:-:S04]  /*0910*/  @!P3 FMUL R33, R33, 16777216 ;  /* 0x4b8000002121b820 */ /* 0x000fc80000400000 */
[----:B------:R-:W-:Y:S02]  /*0920*/  @P6 FMUL R31, R31, 0.25 ;  /* 0x3e8000001f1f6820 */ /* 0x000fe40000400000 */
[----:B------:R-:W-:Y:S01]  /*0930*/  @!P4 FMUL R5, R5, 16777216 ;  /* 0x4b8000000505c820 */ /* 0x000fe20000400000 */
[----:B------:R-:W1:Y:S01]  /*0940*/  MUFU.RCP R25, R25 ;  /* 0x0000001900197308 */ /* 0x000e620000001000 */
[----:B------:R-:W-:Y:S01]  /*0950*/  @!P5 FMUL R31, R31, 16777216 ;  /* 0x4b8000001f1fd820 */ /* 0x000fe20000400000 */
[----:B0-----:R-:W-:-:S06]  /*0960*/  FMUL R2, R2, R33 ;  /* 0x0000002102027220 */ /* 0x001fcc0000400000 */
[----:B------:R-:W0:Y:S01]  /*0970*/  MUFU.SQRT R30, R30 ;  /* 0x0000001e001e7308 */ /* 0x000e220000002000 */
[----:B------:R-:W5:Y:S01]  /*0980*/  LDC.64 R32, c[0x0][0x228] ;  /* 0x00008a00ff207b82 */ /* 0x000f620000000a00 */
[----:B------:R-:W-:-:S06]  /*0990*/  FSEL R0, R20, 1, P2 ;  /* 0x3f80000014007808 */ /* 0x000fcc0001000000 */
[----:B------:R-:W4:Y:S01]  /*09a0*/  MUFU.RCP R5, R5 ;  /* 0x0000000500057308 */ /* 0x000f220000001000 */
[----:B-1----:R-:W-:Y:S01]  /*09b0*/  FMUL R25, R25, R4 ;  /* 0x0000000419197220 */ /* 0x002fe20000400000 */
[----:B------:R-:W-:-:S06]  /*09c0*/  FSEL R4, R20, 1, P6 ;  /* 0x3f80000014047808 */ /* 0x000fcc0003000000 */
[----:B------:R-:W1:Y:S01]  /*09d0*/  MUFU.RCP R31, R31 ;  /* 0x0000001f001f7308 */ /* 0x000e620000001000 */
[----:B------:R-:W-:Y:S01]  /*09e0*/  @!P4 FMUL R0, R0, 16777216 ;  /* 0x4b8000000000c820 */ /* 0x000fe20000400000 */
[----:B------:R-:W-:Y:S01]  /*09f0*/  @!P5 FMUL R4, R4, 16777216 ;  /* 0x4b8000000404d820 */ /* 0x000fe20000400000 */
[----:B0-----:R-:W-:Y:S02]  /*0a00*/  FSETP.GT.AND P3, PT, R30, 8.50705917302346158658e+37, PT ;  /* 0x7e8000001e00780b */ /* 0x001fe40003f64000 */
[----:B----4-:R-:W-:Y:S01]  /*0a10*/  SEL R12, R12, RZ, !P1 ;  /* 0x000000ff0c0c7207 */ /* 0x010fe20004800000 */
[----:B------:R-:W-:Y:S01]  /*0a20*/  FMUL R0, R5, R0 ;  /* 0x0000000005007220 */ /* 0x000fe20000400000 */
[----:B------:R-:W-:Y:S02]  /*0a30*/  SEL R13, R13, RZ, !P1 ;  /* 0x000000ff0d0d7207 */ /* 0x000fe40004800000 */
[----:B------:R-:W-:Y:S02]  /*0a40*/  SEL R5, R6, RZ, !P1 ;  /* 0x000000ff06057207 */ /* 0x000fe40004800000 */
[----:B------:R-:W-:Y:S01]  /*0a50*/  SEL R18, R18, RZ, !P1 ;  /* 0x000000ff12127207 */ /* 0x000fe20004800000 */
[----:B-1----:R-:W-:Y:S01]  /*0a60*/  FMUL R4, R31, R4 ;  /* 0x000000041f047220 */ /* 0x002fe20000400000 */
[----:B------:R-:W-:Y:S01]  /*0a70*/  FSEL R31, R20, 1, P3 ;  /* 0x3f800000141f7808 */ /* 0x000fe20001800000 */
[----:B------:R-:W-:Y:S01]  /*0a80*/  FMUL R35, R35, R34 ;  /* 0x0000002223237220 */ /* 0x000fe20000400000 */
[----:B------:R-:W-:-:S02]  /*0a90*/  SEL R15, R15, RZ, !P1 ;  /* 0x000000ff0f0f7207 */ /* 0x000fc40004800000 */
[----:B------:R-:W-:Y:S01]  /*0aa0*/  SEL R20, R19, RZ, !P1 ;  /* 0x000000ff13147207 */ /* 0x000fe20004800000 */
[----:B------:R-:W-:Y:S01]  /*0ab0*/  FADD R34, R12, -R5 ;  /* 0x800000050c227221 */ /* 0x000fe20000000000 */
[----:B------:R-:W-:Y:S01]  /*0ac0*/  FADD R36, R13, -R18 ;  /* 0x800000120d247221 */ /* 0x000fe20000000000 */
[----:B------:R-:W-:Y:S01]  /*0ad0*/  CS2R R12, SRZ ;  /* 0x00000000000c7805 */ /* 0x000fe2000001ff00 */
[----:B------:R-:W-:Y:S01]  /*0ae0*/  IMAD.MOV.U32 R6, RZ, RZ, RZ ;  /* 0x000000ffff067224 */ /* 0x000fe200078e00ff */
[----:B------:R-:W-:Y:S01]  /*0af0*/  SEL R14, R14, RZ, !P1 ;  /* 0x000000ff0e0e7207 */ /* 0x000fe20004800000 */
[----:B------:R-:W-:Y:S01]  /*0b00*/  IMAD.MOV.U32 R5, RZ, RZ, RZ ;  /* 0x000000ffff057224 */ /* 0x000fe200078e00ff */
[----:B------:R-:W-:Y:S01]  /*0b10*/  SEL R17, R17, RZ, !P1 ;  /* 0x000000ff11117207 */ /* 0x000fe20004800000 */
[----:B-----5:R-:W-:-:S04]  /*0b20*/  IMAD.WIDE R18, R27, 0x4, R32 ;  /* 0x000000041b127825 */ /* 0x020fc800078e0220 */
[----:B------:R-:W-:Y:S01]  /*0b30*/  FADD R20, R15, -R20 ;  /* 0x800000140f147221 */ /* 0x000fe20000000000 */
[----:B------:R-:W-:Y:S01]  /*0b40*/  FADD R14, R14, -R17 ;  /* 0x800000110e0e7221 */ /* 0x000fe20000000000 */
[----:B------:R-:W4:Y:S02]  /*0b50*/  @!P1 LDG.E.EL R13, desc[UR4][R18.64] ;  /* 0x00000004120d9981 */ /* 0x000f24000c2e1900 */
[----:B------:R-:W-:Y:S01]  /*0b60*/  FMUL R21, R21, R20 ;  /* 0x0000001415157220 */ /* 0x000fe20000400000 */
[----:B------:R-:W-:Y:S01]  /*0b70*/  IMAD.MOV.U32 R17, RZ, RZ, RZ ;  /* 0x000000ffff117224 */ /* 0x000fe200078e00ff */
[----:B------:R-:W5:Y:S01]  /*0b80*/  @!P1 LDG.E.EL R12, desc[UR4][R18.64] ;  /* 0x00000004120c9981 */ /* 0x000f62000c2e1900 */
[----:B------:R-:W-:-:S03]  /*0b90*/  IMAD.MOV.U32 R20, RZ, RZ, RZ ;  /* 0x000000ffff147224 */ /* 0x000fc600078e00ff */
[----:B------:R-:W5:Y:S01]  /*0ba0*/  @!P1 LDG.E.EL R6, desc[UR4][R18.64] ;  /* 0x0000000412069981 */ /* 0x000f62000c2e1900 */
[----:B------:R-:W-:-:S03]  /*0bb0*/  IMAD.WIDE R32, R16, 0x4, R32 ;  /* 0x0000000410207825 */ /* 0x000fc600078e0220 */
[----:B------:R0:W5:Y:S04]  /*0bc0*/  @!P1 LDG.E.EL R5, desc[UR4][R18.64] ;  /* 0x0000000412059981 */ /* 0x000168000c2e1900 */
[----:B------:R-:W5:Y:S04]  /*0bd0*/  @!P0 LDG.E.EL R17, desc[UR4][R32.64] ;  /* 0x0000000420118981 */ /* 0x000f68000c2e1900 */
[----:B------:R-:W5:Y:S01]  /*0be0*/  @!P0 LDG.E.EL R20, desc[UR4][R32.64] ;  /* 0x0000000420148981 */ /* 0x000f62000c2e1900 */
[----:B0-----:R-:W-:-:S06]  /*0bf0*/  CS2R R18, SRZ ;  /* 0x0000000000127805 */ /* 0x001fcc000001ff00 */
[----:B------:R-:W5:Y:S04]  /*0c00*/  @!P0 LDG.E.EL R19, desc[UR4][R32.64] ;  /* 0x0000000420138981 */ /* 0x000f68000c2e1900 */
[----:B------:R0:W5:Y:S02]  /*0c10*/  @!P0 LDG.E.EL R18, desc[UR4][R32.64] ;  /* 0x0000000420128981 */ /* 0x000164000c2e1900 */
[----:B0-----:R-:W0:Y:S01]  /*0c20*/  LDC.64 R32, c[0x0][0x230] ;  /* 0x00008c00ff207b82 */ /* 0x001e220000000a00 */
[----:B------:R-:W-:Y:S01]  /*0c30*/  FMUL R7, R7, R14 ;  /* 0x0000000e07077220 */ /* 0x000fe20000400000 */
[----:B------:R-:W-:Y:S01]  /*0c40*/  FMUL R14, R25, R36 ;  /* 0x00000024190e7220 */ /* 0x000fe20000400000 */
[----:B------:R-:W-:Y:S01]  /*0c50*/  IMAD.MOV.U32 R15, RZ, RZ, RZ ;  /* 0x000000ffff0f7224 */ /* 0x000fe200078e00ff */
[----:B------:R-:W-:-:S02]  /*0c60*/  SEL R8, R8, RZ, !P0 ;  /* 0x000000ff08087207 */ /* 0x000fc40004000000 */
[----:B------:R-:W-:-:S05]  /*0c70*/  SEL R23, R23, RZ, !P0 ;  /* 0x000000ff17177207 */ /* 0x000fca0004000000 */
[----:B------:R-:W-:Y:S01]  /*0c80*/  FADD R23, R8, -R23 ;  /* 0x8000001708177221 */ /* 0x000fe20000000000 */
[----:B------:R-:W-:Y:S02]  /*0c90*/  IMAD.MOV.U32 R8, RZ, RZ, RZ ;  /* 0x000000ffff087224 */ /* 0x000fe400078e00ff */
[----:B0-----:R-:W-:-:S05]  /*0ca0*/  IMAD.WIDE R36, R27, 0x4, R32 ;  /* 0x000000041b247825 */ /* 0x001fca00078e0220 */
[----:B------:R-:W5:Y:S04]  /*0cb0*/  @!P1 LDG.E.EL R15, desc[UR4][R36.64] ;  /* 0x00000004240f9981 */ /* 0x000f68000c2e1900 */
[----:B------:R-:W5:Y:S01]  /*0cc0*/  @!P1 LDG.E.EL R8, desc[UR4][R36.64] ;  /* 0x0000000424089981 */ /* 0x000f62000c2e1900 */
[C---:B------:R-:W-:Y:S01]  /*0cd0*/  FSETP.GEU.AND P6, PT, R30.reuse, 1.175494350822287508e-38, PT ;  /* 0x008000001e00780b */ /* 0x040fe20003fce000 */
[----:B------:R-:W-:Y:S01]  /*0ce0*/  @P3 FMUL R30, R30, 0.25 ;  /* 0x3e8000001e1e3820 */ /* 0x000fe20000400000 */
[----:B------:R-:W-:-:S11]  /*0cf0*/  SEL R9, R9, RZ, !P0 ;  /* 0x000000ff09097207 */ /* 0x000fd60004000000 */
[----:B------:R-:W-:-:S06]  /*0d00*/  @!P6 FMUL R30, R30, 16777216 ;  /* 0x4b8000001e1ee820 */ /* 0x000fcc0000400000 */
[----:B------:R-:W0:Y:S01]  /*0d10*/  MUFU.RCP R30, R30 ;  /* 0x0000001e001e7308 */ /* 0x000e220000001000 */
[----:B------:R-:W-:Y:S02]  /*0d20*/  SEL R11, R11, RZ, !P0 ;  /* 0x000000ff0b0b7207 */ /* 0x000fe40004000000 */
[----:B------:R-:W-:Y:S01]  /*0d30*/  SEL R24, R24, RZ, !P0 ;  /* 0x000000ff18187207 */ /* 0x000fe20004000000 */
[----:B------:R-:W-:Y:S01]  /*0d40*/  @!P6 FMUL R31, R31, 16777216 ;  /* 0x4b8000001f1fe820 */ /* 0x000fe20000400000 */
[----:B------:R-:W-:Y:S01]  /*0d50*/  FMUL R35, R35, R34 ;  /* 0x0000002223237220 */ /* 0x000fe20000400000 */
[----:B------:R-:W-:Y:S02]  /*0d60*/  SEL R10, R10, RZ, !P0 ;  /* 0x000000ff0a0a7207 */ /* 0x000fe40004000000 */
[----:B0-----:R-:W-:Y:S01]  /*0d70*/  FMUL R30, R30, R31 ;  /* 0x0000001f1e1e7220 */ /* 0x001fe20000400000 */
[----:B------:R-:W-:Y:S02]  /*0d80*/  IMAD.MOV.U32 R31, RZ, RZ, RZ ;  /* 0x000000ffff1f7224 */ /* 0x000fe400078e00ff */
[----:B------:R-:W-:Y:S01]  /*0d90*/  IMAD.MOV.U32 R34, RZ, RZ, RZ ;  /* 0x000000ffff227224 */ /* 0x000fe200078e00ff */
[----:B--2---:R-:W-:-:S05]  /*0da0*/  SEL R22, R22, RZ, !P0 ;  /* 0x000000ff16167207 */ /* 0x004fca0004000000 */
[----:B------:R-:W-:Y:S01]  /*0db0*/  FADD R25, R9, -R22 ;  /* 0x8000001609197221 */ /* 0x000fe20000000000 */
[----:B------:R-:W-:Y:S01]  /*0dc0*/  FADD R9, R11, -R24 ;  /* 0x800000180b097221 */ /* 0x000fe20000000000 */
[----:B------:R-:W-:Y:S02]  /*0dd0*/  IMAD.MOV.U32 R22, RZ, RZ, RZ ;  /* 0x000000ffff167224 */ /* 0x000fe400078e00ff */
[----:B------:R-:W-:Y:S02]  /*0de0*/  IMAD.MOV.U32 R24, RZ, RZ, RZ ;  /* 0x000000ffff187224 */ /* 0x000fe400078e00ff */
[----:B------:R-:W-:Y:S01]  /*0df0*/  FMUL R30, R30, R9 ;  /* 0x000000091e1e7220 */ /* 0x000fe20000400000 */
[----:B---3--:R-:W-:Y:S01]  /*0e00*/  SEL R29, R29, RZ, !P0 ;  /* 0x000000ff1d1d7207 */ /* 0x008fe20004000000 */
[----:B------:R-:W2:Y:S01]  /*0e10*/  @!P1 LDG.E.EL R22, desc[UR4][R36.64] ;  /* 0x0000000424169981 */ /* 0x000ea2000c2e1900 */
[----:B------:R-:W-:-:S03]  /*0e20*/  IMAD.HI R9, R3, 0x60606061, RZ ;  /* 0x6060606103097827 */ /* 0x000fc600078e02ff */
[----:B------:R4:W3:Y:S01]  /*0e30*/  @!P1 LDG.E.EL R24, desc[UR4][R36.64] ;  /* 0x0000000424189981 */ /* 0x0008e2000c2e1900 */
[----:B------:R-:W-:Y:S01]  /*0e40*/  FADD R29, R10, -R29 ;  /* 0x8000001d0a1d7221 */ /* 0x000fe20000000000 */
[----:B------:R-:W-:Y:S01]  /*0e50*/  IMAD.WIDE R10, R16, 0x4, R32 ;  /* 0x00000004100a7825 */ /* 0x000fe200078e0220 */
[----:B------:R-:W-:-:S04]  /*0e60*/  CS2R R32, SRZ ;  /* 0x0000000000207805 */ /* 0x000fc8000001ff00 */
[----:B------:R-:W2:Y:S04]  /*0e70*/  @!P0 LDG.E.EL R31, desc[UR4][R10.64] ;  /* 0x000000040a1f8981 */ /* 0x000ea8000c2e1900 */
[----:B------:R-:W2:Y:S04]  /*0e80*/  @!P0 LDG.E.EL R32, desc[UR4][R10.64] ;  /* 0x000000040a208981 */ /* 0x000ea8000c2e1900 */
[----:B------:R-:W2:Y:S04]  /*0e90*/  @!P0 LDG.E.EL R33, desc[UR4][R10.64] ;  /* 0x000000040a218981 */ /* 0x000ea8000c2e1900 */
[----:B------:R0:W3:Y:S01]  /*0ea0*/  @!P0 LDG.E.EL R34, desc[UR4][R10.64] ;  /* 0x000000040a228981 */ /* 0x0000e2000c2e1900 */
[----:B----4-:R-:W-:-:S02]  /*0eb0*/  SEL R36, R13, RZ, !P1 ;  /* 0x000000ff0d247207 */ /* 0x010fc40004800000 */
[----:B-----5:R-:W-:Y:S02]  /*0ec0*/  SEL R13, R12, RZ, !P1 ;  /* 0x000000ff0c0d7207 */ /* 0x020fe40004800000 */
[----:B------:R-:W-:-:S05]  /*0ed0*/  SEL R15, R15, RZ, !P1 ;  /* 0x000000ff0f0f7207 */ /* 0x000fca0004800000 */
[----:B------:R-:W-:Y:S01]  /*0ee0*/  FFMA R35, R36, R35, R15 ;  /* 0x0000002324237223 */ /* 0x000fe2000000000f */
[----:B------:R-:W-:Y:S01]  /*0ef0*/  SHF.R.U32.HI R36, RZ, 0x1f, R9 ;  /* 0x0000001fff247819 */ /* 0x000fe20000011609 */
[----:B------:R-:W-:Y:S01]  /*0f00*/  VIADD R15, R3, 0x200 ;  /* 0x00000200030f7836 */ /* 0x000fe20000000000 */
[----:B------:R-:W-:Y:S02]  /*0f10*/  SEL R12, R8, RZ, !P1 ;  /* 0x000000ff080c7207 */ /* 0x000fe40004800000 */
[----:B------:R-:W-:Y:S02]  /*0f20*/  LEA.HI.SX32 R9, R9, R36, 0x11 ;  /* 0x0000002409097211 */ /* 0x000fe400078f8aff */
[----:B------:R-:W-:Y:S01]  /*0f30*/  LOP3.LUT R8, R28, 0xfffffc00, RZ, 0xc0, !PT ;  /* 0xfffffc001c087812 */ /* 0x000fe200078ec0ff */
[----:B------:R-:W-:-:S04]  /*0f40*/  IMAD.HI R15, R15, 0x60606061, RZ ;  /* 0x606060610f0f7827 */ /* 0x000fc800078e02ff */
[----:B------:R-:W-:Y:S01]  /*0f50*/  FFMA R28, R13, R14, R12 ;  /* 0x0000000e0d1c7223 */ /* 0x000fe2000000000c */
[----:B------:R-:W-:Y:S02]  /*0f60*/  IMAD.IADD R8, R3, 0x1, -R8 ;  /* 0x0000000103087824 */ /* 0x000fe400078e0a08 */
[----:B0-----:R-:W-:Y:S02]  /*0f70*/  IMAD R10, R9, 0x5400, RZ ;  /* 0x00005400090a7824 */ /* 0x001fe400078e02ff */
[----:B------:R-:W-:Y:S01]  /*0f80*/  IMAD.SHL.U32 R9, R27, 0x400, RZ ;  /* 0x000004001b097824 */ /* 0x000fe200078e00ff */
[----:B------:R-:W-:Y:S02]  /*0f90*/  SHF.R.U32.HI R12, RZ, 0x1f, R15 ;  /* 0x0000001fff0c7819 */ /* 0x000fe4000001160f */
[----:B------:R-:W-:Y:S02]  /*0fa0*/  SHF.R.S32.HI R11, RZ, 0x1f, R8 ;  /* 0x0000001fff0b7819 */ /* 0x000fe40000011408 */
[----:B------:R-:W-:-:S02]  /*0fb0*/  IADD3 R8, P2, P3, R9, R8, R10 ;  /* 0x0000000809087210 */ /* 0x000fc40007b5e00a */
[----:B------:R-:W-:Y:S02]  /*0fc0*/  LEA.HI.SX32 R12, R15, R12, 0x11 ;  /* 0x0000000c0f0c7211 */ /* 0x000fe400078f8aff */
[----:B------:R-:W-:Y:S02]  /*0fd0*/  SHF.R.S32.HI R10, RZ, 0x1f, R10 ;  /* 0x0000001fff0a7819 */ /* 0x000fe4000001140a */
[----:B------:R-:W-:-:S04]  /*0fe0*/  SHF.R.S32.HI R9, RZ, 0x1f, R9 ;  /* 0x0000001fff097819 */ /* 0x000fc80000011409 */
[----:B------:R-:W-:Y:S01]  /*0ff0*/  IADD3.X R9, R9, R11, R10, P2, P3 ;  /* 0x0000000b09097210 */ /* 0x000fe200017e640a */
[----:B------:R-:W-:Y:S02]  /*1000*/  IMAD R10, R12, 0x5400, RZ ;  /* 0x000054000c0a7824 */ /* 0x000fe400078e02ff */
[----:B------:R-:W-:Y:S01]  /*1010*/  IMAD.SHL.U32 R11, R16, 0x400, RZ ;  /* 0x00000400100b7824 */ /* 0x000fe200078e00ff */
[----:B------:R-:W-:Y:S02]  /*1020*/  ISETP.GT.AND P2, PT, R27, 0x3f, PT ;  /* 0x0000003f1b00780c */ /* 0x000fe40003f44270 */
[----:B------:R-:W-:Y:S02]  /*1030*/  LEA R36, P3, R8, UR6, 0x2 ;  /* 0x0000000608247c11 */ /* 0x000fe4000f8610ff */
[----:B------:R-:W-:Y:S02]  /*1040*/  IADD3 R12, P4, P5, R11, R26, R10 ;  /* 0x0000001a0b0c7210 */ /* 0x000fe40007d9e00a */
[----:B------:R-:W-:-:S02]  /*1050*/  SHF.R.S32.HI R13, RZ, 0x1f, R26 ;  /* 0x0000001fff0d7819 */ /* 0x000fc4000001141a */
[----:B------:R-:W-:Y:S02]  /*1060*/  SHF.R.S32.HI R10, RZ, 0x1f, R10 ;  /* 0x0000001fff0a7819 */ /* 0x000fe4000001140a */
[----:B------:R-:W-:Y:S02]  /*1070*/  SHF.R.S32.HI R11, RZ, 0x1f, R11 ;  /* 0x0000001fff0b7819 */ /* 0x000fe4000001140b */
[----:B------:R-:W-:Y:S02]  /*1080*/  LEA.HI.X R37, R8, UR7, R9, 0x2, P3 ;  /* 0x0000000708257c11 */ /* 0x000fe400098f1409 */
[----:B------:R-:W-:Y:S02]  /*1090*/  ISETP.GT.AND P3, PT, R16, 0x3f, PT ;  /* 0x0000003f1000780c */ /* 0x000fe40003f64270 */
[----:B------:R-:W-:Y:S02]  /*10a0*/  CS2R R8, SRZ ;  /* 0x0000000000087805 */ /* 0x000fe4000001ff00 */
[----:B------:R-:W-:-:S02]  /*10b0*/  IADD3.X R13, R11, R13, R10, P4, P5 ;  /* 0x0000000d0b0d7210 */ /* 0x000fc400027ea40a */
[----:B------:R-:W-:Y:S02]  /*10c0*/  CS2R R10, SRZ ;  /* 0x00000000000a7805 */ /* 0x000fe4000001ff00 */
[C---:B------:R-:W-:Y:S01]  /*10d0*/  LEA R26, P4, R12.reuse, UR6, 0x2 ;  /* 0x000000060c1a7c11 */ /* 0x040fe2000f8810ff */
[----:B------:R-:W-:Y:S02]  /*10e0*/  IMAD.MOV.U32 R14, RZ, RZ, RZ ;  /* 0x000000ffff0e7224 */ /* 0x000fe400078e00ff */
[----:B------:R-:W-:Y:S01]  /*10f0*/  IMAD.MOV.U32 R15, RZ, RZ, RZ ;  /* 0x000000ffff0f7224 */ /* 0x000fe200078e00ff */
[----:B------:R-:W-:Y:S02]  /*1100*/  LEA.HI.X R27, R12, UR7, R13, 0x2, P4 ;  /* 0x000000070c1b7c11 */ /* 0x000fe4000a0f140d */
[----:B------:R-:W-:Y:S01]  /*1110*/  CS2R R12, SRZ ;  /* 0x00000000000c7805 */ /* 0x000fe2000001ff00 */
[----:B------:R0:W4:Y:S05]  /*1120*/  @P2 LDG.E.128 R8, desc[UR4][R36.64+-0x40000] ;  /* 0xfc00000424082981 */ /* 0x00012a000c1e1d00 */
[----:B------:R-:W5:Y:S01]  /*1130*/  @P3 LDG.E.128 R12, desc[UR4][R26.64+-0x40000] ;  /* 0xfc0000041a0c3981 */ /* 0x000f62000c1e1d00 */
[----:B------:R-:W-:Y:S01]  /*1140*/  FMUL R0, R0, R29 ;  /* 0x0000001d00007220 */ /* 0x000fe20000400000 */
[----:B------:R-:W-:Y:S01]  /*1150*/  SEL R6, R6, RZ, !P1 ;  /* 0x000000ff06067207 */ /* 0x000fe20004800000 */
[----:B0-----:R-:W0:Y:S01]  /*1160*/  LDC.64 R36, c[0x0][0x240] ;  /* 0x00009000ff247b82 */ /* 0x001e220000000a00 */
[----:B------:R-:W-:Y:S01]  /*1170*/  FMUL R4, R4, R25 ;  /* 0x0000001904047220 */ /* 0x000fe20000400000 */
[----:B------:R-:W-:Y:S01]  /*1180*/  FMUL R2, R2, R23 ;  /* 0x0000001702027220 */ /* 0x000fe20000400000 */
[----:B------:R-:W-:-:S02]  /*1190*/  SEL R23, R20, RZ, !P0 ;  /* 0x000000ff14177207 */ /* 0x000fc40004000000 */
[----:B------:R-:W-:Y:S02]  /*11a0*/  SEL R17, R17, RZ, !P0 ;  /* 0x000000ff11117207 */ /* 0x000fe40004000000 */
[----:B------:R-:W-:Y:S02]  /*11b0*/  SEL R19, R19, RZ, !P0 ;  /* 0x000000ff13137207 */ /* 0x000fe40004000000 */
[----:B------:R-:W-:Y:S02]  /*11c0*/  SEL R18, R18, RZ, !P0 ;  /* 0x000000ff12127207 */ /* 0x000fe40004000000 */
[----:B------:R-:W-:Y:S02]  /*11d0*/  FSETP.GEU.AND P6, PT, R35, RZ, PT ;  /* 0x000000ff2300720b */ /* 0x000fe40003fce000 */
[----:B------:R-:W-:Y:S02]  /*11e0*/  FSETP.GEU.AND P5, PT, R28, RZ, PT ;  /* 0x000000ff1c00720b */ /* 0x000fe40003fae000 */
[----:B--2---:R-:W-:-:S02]  /*11f0*/  SEL R29, R22, RZ, !P1 ;  /* 0x000000ff161d7207 */ /* 0x004fc40004800000 */
[----:B---3--:R-:W-:-:S03]  /*1200*/  SEL R25, R24, RZ, !P1 ;  /* 0x000000ff18197207 */ /* 0x008fc60004800000 */
[----:B------:R-:W-:Y:S01]  /*1210*/  FFMA R7, R6, R7, R29 ;  /* 0x0000000706077223 */ /* 0x000fe2000000001d */
[----:B------:R-:W-:Y:S02]  /*1220*/  SEL R6, R5, RZ, !P1 ;  /* 0x000000ff05067207 */ /* 0x000fe40004800000 */
[----:B------:R-:W-:-:S03]  /*1230*/  SEL R16, R31, RZ, !P0 ;  /* 0x000000ff1f107207 */ /* 0x000fc60004000000 */
[----:B------:R-:W-:Y:S01]  /*1240*/  FFMA R6, R6, R21, R25 ;  /* 0x0000001506067223 */ /* 0x000fe20000000019 */
[----:B------:R-:W-:Y:S02]  /*1250*/  SEL R32, R32, RZ, !P0 ;  /* 0x000000ff20207207 */ /* 0x000fe40004000000 */
[----:B------:R-:W-:Y:S02]  /*1260*/  SEL R20, R33, RZ, !P0 ;  /* 0x000000ff21147207 */ /* 0x000fe40004000000 */
[----:B------:R-:W-:Y:S01]  /*1270*/  SEL R5, R34, RZ, !P0 ;  /* 0x000000ff22057207 */ /* 0x000fe20004000000 */
[----:B------:R-:W-:Y:S01]  /*1280*/  FFMA R2, R17, R2, R16 ;  /* 0x0000000211027223 */ /* 0x000fe20000000010 */
[----:B------:R-:W-:Y:S01]  /*1290*/  FFMA R4, R23, R4, R32 ;  /* 0x0000000417047223 */ /* 0x000fe20000000020 */
[----:B------:R-:W-:Y:S01]  /*12a0*/  FFMA R0, R19, R0, R20 ;  /* 0x0000000013007223 */ /* 0x000fe20000000014 */
[----:B------:R-:W-:Y:S01]  /*12b0*/  FSETP.GEU.AND P4, PT, R7, RZ, PT ;  /* 0x000000ff0700720b */ /* 0x000fe20003f8e000 */
[----:B------:R-:W-:Y:S01]  /*12c0*/  FFMA R5, R18, R30, R5 ;  /* 0x0000001e12057223 */ /* 0x000fe20000000005 */
[----:B0-----:R-:W-:Y:S01]  /*12d0*/  IMAD.WIDE R36, R3, 0x4, R36 ;  /* 0x0000000403247825 */ /* 0x001fe200078e0224 */
[----:B----4-:R-:W-:-:S02]  /*12e0*/  SEL R8, R8, RZ, P2 ;  /* 0x000000ff08087207 */ /* 0x010fc40001000000 */
[----:B------:R-:W-:Y:S02]  /*12f0*/  SEL R9, R9, RZ, P2 ;  /* 0x000000ff09097207 */ /* 0x000fe40001000000 */
[----:B------:R-:W-:Y:S02]  /*1300*/  SEL R10, R10, RZ, P2 ;  /* 0x000000ff0a0a7207 */ /* 0x000fe40001000000 */
[----:B------:R-:W-:Y:S02]  /*1310*/  SEL R11, R11, RZ, P2 ;  /* 0x000000ff0b0b7207 */ /* 0x000fe40001000000 */
[----:B------:R-:W-:Y:S02]  /*1320*/  FSETP.GEU.AND P2, PT, R6, RZ, PT ;  /* 0x000000ff0600720b */ /* 0x000fe40003f4e000 */
[----:B------:R-:W-:Y:S02]  /*1330*/  @!P1 SEL R8, R35, RZ, P6 ;  /* 0x000000ff23089207 */ /* 0x000fe40003000000 */
[----:B------:R-:W-:-:S02]  /*1340*/  @!P1 SEL R9, R28, RZ, P5 ;  /* 0x000000ff1c099207 */ /* 0x000fc40002800000 */
[----:B------:R-:W-:Y:S02]  /*1350*/  @!P1 SEL R10, R7, RZ, P4 ;  /* 0x000000ff070a9207 */ /* 0x000fe40002000000 */
[----:B------:R-:W-:Y:S02]  /*1360*/  @!P1 SEL R11, R6, RZ, P2 ;  /* 0x000000ff060b9207 */ /* 0x000fe40001000000 */
[----:B-----5:R-:W-:Y:S02]  /*1370*/  SEL R12, R12, RZ, P3 ;  /* 0x000000ff0c0c7207 */ /* 0x020fe40001800000 */
[----:B------:R-:W-:Y:S02]  /*1380*/  SEL R13, R13, RZ, P3 ;  /* 0x000000ff0d0d7207 */ /* 0x000fe40001800000 */
[----:B------:R-:W-:Y:S02]  /*1390*/  SEL R14, R14, RZ, P3 ;  /* 0x000000ff0e0e7207 */ /* 0x000fe40001800000 */
[----:B------:R-:W-:-:S02]  /*13a0*/  SEL R15, R15, RZ, P3 ;  /* 0x000000ff0f0f7207 */ /* 0x000fc40001800000 */
[----:B------:R-:W-:Y:S02]  /*13b0*/  FSETP.GEU.AND P4, PT, R2, RZ, PT ;  /* 0x000000ff0200720b */ /* 0x000fe40003f8e000 */
[----:B------:R-:W-:Y:S02]  /*13c0*/  FSETP.GEU.AND P3, PT, R4, RZ, PT ;  /* 0x000000ff0400720b */ /* 0x000fe40003f6e000 */
[----:B------:R-:W-:Y:S02]  /*13d0*/  FSETP.GEU.AND P2, PT, R0, RZ, PT ;  /* 0x000000ff0000720b */ /* 0x000fe40003f4e000 */
[----:B------:R-:W-:Y:S02]  /*13e0*/  FSETP.GEU.AND P1, PT, R5, RZ, PT ;  /* 0x000000ff0500720b */ /* 0x000fe40003f2e000 */
[----:B------:R-:W-:Y:S02]  /*13f0*/  @!P0 SEL R12, R2, RZ, P4 ;  /* 0x000000ff020c8207 */ /* 0x000fe40002000000 */
[----:B------:R-:W-:-:S02]  /*1400*/  @!P0 SEL R13, R4, RZ, P3 ;  /* 0x000000ff040d8207 */ /* 0x000fc40001800000 */
[----:B------:R-:W-:Y:S02]  /*1410*/  @!P0 SEL R14, R0, RZ, P2 ;  /* 0x000000ff000e8207 */ /* 0x000fe40001000000 */
[----:B------:R-:W-:Y:S01]  /*1420*/  @!P0 SEL R15, R5, RZ, P1 ;  /* 0x000000ff050f8207 */ /* 0x000fe20000800000 */
[----:B------:R-:W-:Y:S04]  /*1430*/  STG.E.128 desc[UR4][R36.64], R8 ;  /* 0x0000000824007986 */ /* 0x000fe8000c101d04 */
[----:B------:R-:W-:Y:S01]  /*1440*/  STG.E.128 desc[UR4][R36.64+0x800], R12 ;  /* 0x0008000c24007986 */ /* 0x000fe2000c101d04 */
[----:B------:R-:W-:Y:S05]  /*1450*/  EXIT ;  /* 0x000000000000794d */ /* 0x000fea0003800000 */
.L_x_0:
[----:B------:R-:W-:-:S00]  /*1460*/  BRA `(.L_x_0) ;  /* 0xfffffffc00fc7947 */ /* 0x000fc0000383ffff */
[----:B------:R-:W-:-:S00]  /*1470*/  NOP ;  /* 0x0000000000007918 */ /* 0x000fc00000000000 */
        /* <DEDUP_REMOVED lines=8> */
.L_x_1:


//--------------------- .nv.global.init           --------------------------
	.section	.nv.global.init,"aw",@progbits
.nv.global.init:
	.type		_$_str,@object
	.size		_$_str,(_$_str_$_2 - _$_str)
_$_str:
        /*0000*/ 	.byte	0x5f, 0x5f, 0x43, 0x55, 0x44, 0x41, 0x5f, 0x46, 0x54, 0x5a, 0x00
	.type		_$_str_$_2,@object
	.size		_$_str_$_2,(.L_1 - _$_str_$_2)
_$_str_$_2:
        /*000b*/ 	.byte	0x5f, 0x5f, 0x43, 0x55, 0x44, 0x41, 0x5f, 0x50, 0x52, 0x45, 0x43, 0x5f, 0x53, 0x51, 0x52, 0x54
        /*001b*/ 	.byte	0x00
.L_1:


//--------------------- .nv.constant0.triton_poi_fused_cat_31 --------------------------
	.section	.nv.constant0.triton_poi_fused_cat_31,"a",@progbits
	.sectionflags	@""
	.align	4
.nv.constant0.triton_poi_fused_cat_31:
	.zero		588
